//
// Generated by NVIDIA NVVM Compiler
//
// Compiler Build ID: CL-36424714
// Cuda compilation tools, release 13.0, V13.0.88
// Based on NVVM 20.0.0
//

.version 9.0
.target sm_100
.address_size 64

	// .globl	_Z14compareAndSwapPiiii

.visible .entry _Z14compareAndSwapPiiii(
	.param .u64 .ptr .align 1 _Z14compareAndSwapPiiii_param_0,
	.param .u32 _Z14compareAndSwapPiiii_param_1,
	.param .u32 _Z14compareAndSwapPiiii_param_2,
	.param .u32 _Z14compareAndSwapPiiii_param_3
)
{
	.reg .pred 	%p<5>;
	.reg .b32 	%r<13>;
	.reg .b64 	%rd<11>;

	ld.param.u64 	%rd6, [_Z14compareAndSwapPiiii_param_0];
	ld.param.u32 	%r7, [_Z14compareAndSwapPiiii_param_2];
	ld.param.u32 	%r8, [_Z14compareAndSwapPiiii_param_3];
	cvta.to.global.u64 	%rd1, %rd6;
	mov.u32 	%r9, %tid.x;
	mov.u32 	%r10, %ntid.x;
	mov.u32 	%r11, %ctaid.x;
	mad.lo.s32 	%r1, %r10, %r11, %r9;
	xor.b32  	%r2, %r8, %r1;
	setp.le.s32 	%p1, %r2, %r1;
	@%p1 bra 	$L__BB0_6;
	and.b32  	%r12, %r7, %r1;
	setp.ne.s32 	%p2, %r12, 0;
	@%p2 bra 	$L__BB0_4;
	mul.wide.s32 	%rd9, %r1, 4;
	add.s64 	%rd2, %rd1, %rd9;
	ld.global.u32 	%r3, [%rd2];
	mul.wide.s32 	%rd10, %r2, 4;
	add.s64 	%rd3, %rd1, %rd10;
	ld.global.u32 	%r4, [%rd3];
	setp.le.s32 	%p4, %r3, %r4;
	@%p4 bra 	$L__BB0_6;
	st.global.u32 	[%rd2], %r4;
	st.global.u32 	[%rd3], %r3;
	bra.uni 	$L__BB0_6;
$L__BB0_4:
	mul.wide.s32 	%rd7, %r1, 4;
	add.s64 	%rd4, %rd1, %rd7;
	ld.global.u32 	%r5, [%rd4];
	mul.wide.s32 	%rd8, %r2, 4;
	add.s64 	%rd5, %rd1, %rd8;
	ld.global.u32 	%r6, [%rd5];
	setp.ge.s32 	%p3, %r5, %r6;
	@%p3 bra 	$L__BB0_6;
	st.global.u32 	[%rd4], %r6;
	st.global.u32 	[%rd5], %r5;
$L__BB0_6:
	ret;

}


// ===== COMPILED SASS (sm_100) =====

	.target	sm_100

	.elftype	@"ET_EXEC"


//--------------------- .note.nv.tkinfo           --------------------------
	.section	.note.nv.tkinfo,"",@"SHT_NOTE"
	.sectionflags	@"SHF_NOTE_NV_TKINFO"
	.tkinfo
        /*0018*/ 	.word	0x00000002
        /*0030*/ 	.string	""
        /*0030*/ 	.string	"ptxas"
        /*0030*/ 	.string	"Cuda compilation tools, release 13.0, V13.0.88"
        /*0030*/ 	.string	"Build cuda_13.0.r13.0/compiler.36424714_0"
        /*0030*/ 	.string	"-arch sm_100 -m 64 "



//--------------------- .note.nv.cuinfo           --------------------------
	.section	.note.nv.cuinfo,"",@"SHT_NOTE"
	.sectionflags	@"SHF_NOTE_NV_CUINFO"
        /*0018*/ 	.short	0x0002
        /*001a*/ 	.short	0x0064
        /*001c*/ 	.short	0x0082
	.zero		2


//--------------------- .nv.info                  --------------------------
	.section	.nv.info,"",@"SHT_CUDA_INFO"
	.align	4


	//----- nvinfo : EIATTR_REGCOUNT
	.align		4
        /*0000*/ 	.byte	0x04, 0x2f
        /*0002*/ 	.short	(.L_1 - .L_0)
	.align		4
.L_0:
        /*0004*/ 	.word	index@(_Z14compareAndSwapPiiii)
        /*0008*/ 	.word	0x0000000c


	//----- nvinfo : EIATTR_FRAME_SIZE
	.align		4
.L_1:
        /*000c*/ 	.byte	0x04, 0x11
        /*000e*/ 	.short	(.L_3 - .L_2)
	.align		4
.L_2:
        /*0010*/ 	.word	index@(_Z14compareAndSwapPiiii)
        /*0014*/ 	.word	0x00000000


	//----- nvinfo : EIATTR_MIN_STACK_SIZE
	.align		4
.L_3:
        /*0018*/ 	.byte	0x04, 0x12
        /*001a*/ 	.short	(.L_5 - .L_4)
	.align		4
.L_4:
        /*001c*/ 	.word	index@(_Z14compareAndSwapPiiii)
        /*0020*/ 	.word	0x00000000
.L_5:


//--------------------- .nv.compat                --------------------------
	.section	.nv.compat,"",@"SHT_CUDA_COMPAT_INFO"
	.align	4
        /*0000*/ 	.byte	0x02, 0x09, 0x00, 0x00, 0x02, 0x02, 0x01, 0x00, 0x02, 0x05, 0x05, 0x00, 0x03, 0x07, 0x01, 0x01
        /*0010*/ 	.byte	0x02, 0x03, 0x00, 0x00, 0x02, 0x06, 0x01, 0x00, 0x04, 0x0b, 0x08, 0x00, 0x09, 0x00, 0x00, 0x00
        /*0020*/ 	.byte	0x00, 0x00, 0x00, 0x00


//--------------------- .nv.info._Z14compareAndSwapPiiii --------------------------
	.section	.nv.info._Z14compareAndSwapPiiii,"",@"SHT_CUDA_INFO"
	.sectionflags	@""
	.align	4


	//----- nvinfo : EIATTR_CUDA_API_VERSION
	.align		4
        /*0000*/ 	.byte	0x04, 0x37
        /*0002*/ 	.short	(.L_7 - .L_6)
.L_6:
        /*0004*/ 	.word	0x00000082


	//----- nvinfo : EIATTR_KPARAM_INFO
	.align		4
.L_7:
        /*0008*/ 	.byte	0x04, 0x17
        /*000a*/ 	.short	(.L_9 - .L_8)
.L_8:
        /*000c*/ 	.word	0x00000000
        /*0010*/ 	.short	0x0003
        /*0012*/ 	.short	0x0010
        /*0014*/ 	.byte	0x00, 0xf0, 0x11, 0x00


	//----- nvinfo : EIATTR_KPARAM_INFO
	.align		4
.L_9:
        /*0018*/ 	.byte	0x04, 0x17
        /*001a*/ 	.short	(.L_11 - .L_10)
.L_10:
        /*001c*/ 	.word	0x00000000
        /*0020*/ 	.short	0x0002
        /*0022*/ 	.short	0x000c
        /*0024*/ 	.byte	0x00, 0xf0, 0x11, 0x00


	//----- nvinfo : EIATTR_KPARAM_INFO
	.align		4
.L_11:
        /*0028*/ 	.byte	0x04, 0x17
        /*002a*/ 	.short	(.L_13 - .L_12)
.L_12:
        /*002c*/ 	.word	0x00000000
        /*0030*/ 	.short	0x0001
        /*0032*/ 	.short	0x0008
        /*0034*/ 	.byte	0x00, 0xf0, 0x11, 0x00


	//----- nvinfo : EIATTR_KPARAM_INFO
	.align		4
.L_13:
        /*0038*/ 	.byte	0x04, 0x17
        /*003a*/ 	.short	(.L_15 - .L_14)
.L_14:
        /*003c*/ 	.word	0x00000000
        /*0040*/ 	.short	0x0000
        /*0042*/ 	.short	0x0000
        /*0044*/ 	.byte	0x00, 0xf5, 0x21, 0x00


	//----- nvinfo : EIATTR_SPARSE_MMA_MASK
	.align		4
.L_15:
        /*0048*/ 	.byte	0x03, 0x50
        /*004a*/ 	.short	0x0000


	//----- nvinfo : EIATTR_MAXREG_COUNT
	.align		4
        /*004c*/ 	.byte	0x03, 0x1b
        /*004e*/ 	.short	0x00ff


	//----- nvinfo : EIATTR_MERCURY_ISA_VERSION
	.align		4
        /*0050*/ 	.byte	0x03, 0x5f
        /*0052*/ 	.short	0x0101


	//----- nvinfo : EIATTR_VRC_CTA_INIT_COUNT
	.align		4
        /*0054*/ 	.byte	0x02, 0x4a
	.zero		1
	.zero		1


	//----- nvinfo : EIATTR_EXIT_INSTR_OFFSETS
	.align		4
        /*0058*/ 	.byte	0x04, 0x1c
        /*005a*/ 	.short	(.L_17 - .L_16)


	//   ....[0]....
.L_16:
        /*005c*/ 	.word	0x00000080


	//   ....[1]....
        /*0060*/ 	.word	0x00000130


	//   ....[2]....
        /*0064*/ 	.word	0x00000160


	//   ....[3]....
        /*0068*/ 	.word	0x000001d0


	//   ....[4]....
        /*006c*/ 	.word	0x00000200


	//----- nvinfo : EIATTR_CRS_STACK_SIZE
	.align		4
.L_17:
        /*0070*/ 	.byte	0x04, 0x1e
        /*0072*/ 	.short	(.L_19 - .L_18)
.L_18:
        /*0074*/ 	.word	0x00000000


	//----- nvinfo : EIATTR_CBANK_PARAM_SIZE
	.align		4
.L_19:
        /*0078*/ 	.byte	0x03, 0x19
        /*007a*/ 	.short	0x0014


	//----- nvinfo : EIATTR_PARAM_CBANK
	.align		4
        /*007c*/ 	.byte	0x04, 0x0a
        /*007e*/ 	.short	(.L_21 - .L_20)
	.align		4
.L_20:
        /*0080*/ 	.word	index@(.nv.constant0._Z14compareAndSwapPiiii)
        /*0084*/ 	.short	0x0380
        /*0086*/ 	.short	0x0014


	//----- nvinfo : EIATTR_SW_WAR
	.align		4
.L_21:
        /*0088*/ 	.byte	0x04, 0x36
        /*008a*/ 	.short	(.L_23 - .L_22)
.L_22:
        /*008c*/ 	.word	0x00000008
.L_23:


//--------------------- .nv.callgraph             --------------------------
	.section	.nv.callgraph,"",@"SHT_CUDA_CALLGRAPH"
	.align	4
	.sectionentsize	8
	.align		4
        /*0000*/ 	.word	0x00000000
	.align		4
        /*0004*/ 	.word	0xffffffff
	.align		4
        /*0008*/ 	.word	0x00000000
	.align		4
        /*000c*/ 	.word	0xfffffffe
	.align		4
        /*0010*/ 	.word	0x00000000
	.align		4
        /*0014*/ 	.word	0xfffffffd
	.align		4
        /*0018*/ 	.word	0x00000000
	.align		4
        /*001c*/ 	.word	0xfffffffc


//--------------------- .text._Z14compareAndSwapPiiii --------------------------
	.section	.text._Z14compareAndSwapPiiii,"ax",@progbits
	.align	128
        .global         _Z14compareAndSwapPiiii
        .type           _Z14compareAndSwapPiiii,@function
        .size           _Z14compareAndSwapPiiii,(.L_x_2 - _Z14compareAndSwapPiiii)
        .other          _Z14compareAndSwapPiiii,@"STO_CUDA_ENTRY STV_DEFAULT"
_Z14compareAndSwapPiiii:
.text._Z14compareAndSwapPiiii:
[----:B------:R-:W-:Y:S01]  /*0000*/  LDC R1, c[0x0][0x37c] ;  /* 0x0000df00ff017b82 */ /* 0x000fe20000000800 */
[----:B------:R-:W0:Y:S01]  /*0010*/  S2R R7, SR_TID.X ;  /* 0x0000000000077919 */ /* 0x000e220000002100 */
[----:B------:R-:W0:Y:S01]  /*0020*/  LDCU UR4, c[0x0][0x360] ;  /* 0x00006c00ff0477ac */ /* 0x000e220008000800 */
[----:B------:R-:W0:Y:S01]  /*0030*/  S2R R0, SR_CTAID.X ;  /* 0x0000000000007919 */ /* 0x000e220000002500 */
[----:B------:R-:W1:Y:S01]  /*0040*/  LDCU UR5, c[0x0][0x390] ;  /* 0x00007200ff0577ac */ /* 0x000e620008000800 */
[----:B0-----:R-:W-:-:S05]  /*0050*/  IMAD R7, R0, UR4, R7 ;  /* 0x0000000400077c24 */ /* 0x001fca000f8e0207 */
[----:B-1----:R-:W-:-:S04]  /*0060*/  LOP3.LUT R9, R7, UR5, RZ, 0x3c, !PT ;  /* 0x0000000507097c12 */ /* 0x002fc8000f8e3cff */
[----:B------:R-:W-:-:S13]  /*0070*/  ISETP.GT.AND P0, PT, R9, R7, PT ;  /* 0x000000070900720c */ /* 0x000fda0003f04270 */
[----:B------:R-:W-:Y:S05]  /*0080*/  @!P0 EXIT ;  /* 0x000000000000894d */ /* 0x000fea0003800000 */
[----:B------:R-:W0:Y:S02]  /*0090*/  LDCU UR4, c[0x0][0x38c] ;  /* 0x00007180ff0477ac */ /* 0x000e240008000800 */
[----:B0-----:R-:W-:Y:S01]  /*00a0*/  LOP3.LUT P0, RZ, R7, UR4, RZ, 0xc0, !PT ;  /* 0x0000000407ff7c12 */ /* 0x001fe2000f80c0ff */
[----:B------:R-:W0:-:S12]  /*00b0*/  LDCU.64 UR4, c[0x0][0x358] ;  /* 0x00006b00ff0477ac */ /* 0x000e180008000a00 */
[----:B------:R-:W-:Y:S05]  /*00c0*/  @P0 BRA `(.L_x_0) ;  /* 0x0000000000280947 */ /* 0x000fea0003800000 */
[----:B------:R-:W1:Y:S02]  /*00d0*/  LDC.64 R4, c[0x0][0x380] ;  /* 0x0000e000ff047b82 */ /* 0x000e640000000a00 */
[----:B-1----:R-:W-:-:S04]  /*00e0*/  IMAD.WIDE R2, R7, 0x4, R4 ;  /* 0x0000000407027825 */ /* 0x002fc800078e0204 */
[----:B------:R-:W-:Y:S01]  /*00f0*/  IMAD.WIDE R4, R9, 0x4, R4 ;  /* 0x0000000409047825 */ /* 0x000fe200078e0204 */
[----:B0-----:R-:W2:Y:S04]  /*0100*/  LDG.E R7, desc[UR4][R2.64] ;  /* 0x0000000402077981 */ /* 0x001ea8000c1e1900 */
[----:B------:R-:W2:Y:S02]  /*0110*/  LDG.E R0, desc[UR4][R4.64] ;  /* 0x0000000404007981 */ /* 0x000ea4000c1e1900 */
[----:B--2---:R-:W-:-:S13]  /*0120*/  ISETP.GT.AND P0, PT, R7, R0, PT ;  /* 0x000000000700720c */ /* 0x004fda0003f04270 */
[----:B------:R-:W-:Y:S05]  /*0130*/  @!P0 EXIT ;  /* 0x000000000000894d */ /* 0x000fea0003800000 */
[----:B------:R-:W-:Y:S04]  /*0140*/  STG.E desc[UR4][R2.64], R0 ;  /* 0x0000000002007986 */ /* 0x000fe8000c101904 */
[----:B------:R-:W-:Y:S01]  /*0150*/  STG.E desc[UR4][R4.64], R7 ;  /* 0x0000000704007986 */ /* 0x000fe2000c101904 */
[----:B------:R-:W-:Y:S05]  /*0160*/  EXIT ;  /* 0x000000000000794d */ /* 0x000fea0003800000 */
.L_x_0:
[----:B------:R-:W1:Y:S02]  /*0170*/  LDC.64 R2, c[0x0][0x380] ;  /* 0x0000e000ff027b82 */ /* 0x000e640000000a00 */
[----:B-1----:R-:W-:-:S04]  /*0180*/  IMAD.WIDE R4, R7, 0x4, R2 ;  /* 0x0000000407047825 */ /* 0x002fc800078e0202 */
[----:B------:R-:W-:Y:S01]  /*0190*/  IMAD.WIDE R2, R9, 0x4, R2 ;  /* 0x0000000409027825 */ /* 0x000fe200078e0202 */
[----:B0-----:R-:W2:Y:S04]  /*01a0*/  LDG.E R7, desc[UR4][R4.64] ;  /* 0x0000000404077981 */ /* 0x001ea8000c1e1900 */
[----:B------:R-:W2:Y:S02]  /*01b0*/  LDG.E R0, desc[UR4][R2.64] ;  /* 0x0000000402007981 */ /* 0x000ea4000c1e1900 */
[----:B--2---:R-:W-:-:S13]  /*01c0*/  ISETP.GE.AND P0, PT, R7, R0, PT ;  /* 0x000000000700720c */ /* 0x004fda0003f06270 */
[----:B------:R-:W-:Y:S05]  /*01d0*/  @P0 EXIT ;  /* 0x000000000000094d */ /* 0x000fea0003800000 */
[----:B------:R-:W-:Y:S04]  /*01e0*/  STG.E desc[UR4][R4.64], R0 ;  /* 0x0000000004007986 */ /* 0x000fe8000c101904 */
[----:B------:R-:W-:Y:S01]  /*01f0*/  STG.E desc[UR4][R2.64], R7 ;  /* 0x0000000702007986 */ /* 0x000fe2000c101904 */
[----:B------:R-:W-:Y:S05]  /*0200*/  EXIT ;  /* 0x000000000000794d */ /* 0x000fea0003800000 */
.L_x_1:
[----:B------:R-:W-:-:S00]  /*0210*/  BRA `(.L_x_1) ;  /* 0xfffffffc00fc7947 */ /* 0x000fc0000383ffff */
[----:B------:R-:W-:-:S00]  /*0220*/  NOP ;  /* 0x0000000000007918 */ /* 0x000fc00000000000 */
        /* <DEDUP_REMOVED lines=13> */
.L_x_2:


//--------------------- .nv.shared.reserved.0     --------------------------
	.section	.nv.shared.reserved.0,"aw",@nobits
	.weak		__nv_reservedSMEM_offset_0_alias
	.size		__nv_reservedSMEM_offset_0_alias, 0, 64
	.other		__nv_reservedSMEM_offset_0_alias,@"STO_CUDA_RESERVED_SHARED STV_DEFAULT"
__nv_reservedSMEM_offset_0_alias:
	.zero		0
	.zero		64


//--------------------- .nv.constant0._Z14compareAndSwapPiiii --------------------------
	.section	.nv.constant0._Z14compareAndSwapPiiii,"a",@progbits
	.sectionflags	@""
	.align	4
.nv.constant0._Z14compareAndSwapPiiii:
	.zero		916


//--------------------- SYMBOLS --------------------------

	.type		.nv.reservedSmem.offset0,@object
	.size		.nv.reservedSmem.offset0,0x4
